//
// Generated by NVIDIA NVVM Compiler
//
// Compiler Build ID: CL-36424714
// Cuda compilation tools, release 13.0, V13.0.88
// Based on NVVM 20.0.0
//

.version 9.0
.target sm_100
.address_size 64

	// .globl	_Z11prefix_scanPiS_S_i
// _ZZ11prefix_scanPiS_S_iE4temp has been demoted

.visible .entry _Z11prefix_scanPiS_S_i(
	.param .u64 .ptr .align 1 _Z11prefix_scanPiS_S_i_param_0,
	.param .u64 .ptr .align 1 _Z11prefix_scanPiS_S_i_param_1,
	.param .u64 .ptr .align 1 _Z11prefix_scanPiS_S_i_param_2,
	.param .u32 _Z11prefix_scanPiS_S_i_param_3
)
{
	.reg .pred 	%p<8>;
	.reg .b32 	%r<56>;
	.reg .b32 	%f<4>;
	.reg .b64 	%rd<13>;
	// demoted variable
	.shared .align 4 .b8 _ZZ11prefix_scanPiS_S_iE4temp[1024];
	ld.param.u64 	%rd4, [_Z11prefix_scanPiS_S_i_param_0];
	ld.param.u64 	%rd5, [_Z11prefix_scanPiS_S_i_param_1];
	ld.param.u64 	%rd6, [_Z11prefix_scanPiS_S_i_param_2];
	ld.param.u32 	%r21, [_Z11prefix_scanPiS_S_i_param_3];
	mov.u32 	%r51, %ctaid.x;
	setp.ge.s32 	%p1, %r51, %r21;
	@%p1 bra 	$L__BB0_13;
	mov.u32 	%r2, %tid.x;
	mov.u32 	%r3, %ntid.x;
	shl.b32 	%r4, %r3, 1;
	shl.b32 	%r5, %r2, 1;
	shl.b32 	%r22, %r2, 3;
	mov.u32 	%r23, _ZZ11prefix_scanPiS_S_iE4temp;
	add.s32 	%r6, %r23, %r22;
	or.b32  	%r7, %r5, 1;
	shl.b32 	%r24, %r3, 3;
	add.s32 	%r8, %r23, %r24;
	mov.u32 	%r9, %nctaid.x;
	cvta.to.global.u64 	%rd1, %rd4;
	cvta.to.global.u64 	%rd2, %rd5;
	cvta.to.global.u64 	%rd3, %rd6;
$L__BB0_2:
	mad.lo.s32 	%r11, %r4, %r51, %r5;
	mul.wide.u32 	%rd7, %r11, 4;
	add.s64 	%rd8, %rd1, %rd7;
	ld.global.u32 	%r26, [%rd8];
	st.shared.u32 	[%r6], %r26;
	ld.global.u32 	%r27, [%rd8+4];
	st.shared.u32 	[%r6+4], %r27;
	mov.b32 	%r55, 1;
	mov.u32 	%r52, %r3;
$L__BB0_3:
	bar.sync 	0;
	setp.ge.u32 	%p2, %r2, %r52;
	@%p2 bra 	$L__BB0_5;
	mul.lo.s32 	%r28, %r55, %r7;
	shl.b32 	%r29, %r28, 2;
	add.s32 	%r31, %r23, %r29;
	ld.shared.u32 	%r32, [%r31+-4];
	shl.b32 	%r33, %r55, 2;
	add.s32 	%r34, %r31, %r33;
	ld.shared.u32 	%r35, [%r34+-4];
	add.s32 	%r36, %r35, %r32;
	st.shared.u32 	[%r34+-4], %r36;
$L__BB0_5:
	shl.b32 	%r55, %r55, 1;
	shr.u32 	%r15, %r52, 1;
	setp.gt.u32 	%p3, %r52, 1;
	mov.u32 	%r52, %r15;
	@%p3 bra 	$L__BB0_3;
	setp.ne.s32 	%p4, %r2, 0;
	@%p4 bra 	$L__BB0_8;
	ld.shared.u32 	%r37, [%r8+-4];
	mul.wide.s32 	%rd9, %r51, 4;
	add.s64 	%rd10, %rd2, %rd9;
	st.global.u32 	[%rd10], %r37;
	mov.b32 	%r38, 0;
	st.shared.u32 	[%r8+-4], %r38;
$L__BB0_8:
	mov.b32 	%r54, 1;
$L__BB0_9:
	shr.u32 	%r55, %r55, 1;
	bar.sync 	0;
	setp.ge.u32 	%p5, %r2, %r54;
	@%p5 bra 	$L__BB0_11;
	mul.lo.s32 	%r40, %r55, %r7;
	shl.b32 	%r41, %r40, 2;
	add.s32 	%r43, %r23, %r41;
	ld.shared.u32 	%r44, [%r43+-4];
	cvt.rn.f32.s32 	%f1, %r44;
	shl.b32 	%r45, %r55, 2;
	add.s32 	%r46, %r43, %r45;
	ld.shared.u32 	%r47, [%r46+-4];
	st.shared.u32 	[%r43+-4], %r47;
	cvt.rn.f32.s32 	%f2, %r47;
	add.f32 	%f3, %f1, %f2;
	cvt.rzi.s32.f32 	%r48, %f3;
	st.shared.u32 	[%r46+-4], %r48;
$L__BB0_11:
	shl.b32 	%r54, %r54, 1;
	setp.lt.u32 	%p6, %r54, %r4;
	@%p6 bra 	$L__BB0_9;
	bar.sync 	0;
	ld.shared.u32 	%r49, [%r6];
	add.s64 	%rd12, %rd3, %rd7;
	st.global.u32 	[%rd12], %r49;
	ld.shared.u32 	%r50, [%r6+4];
	st.global.u32 	[%rd12+4], %r50;
	add.s32 	%r51, %r51, %r9;
	setp.lt.s32 	%p7, %r51, %r21;
	@%p7 bra 	$L__BB0_2;
$L__BB0_13:
	ret;

}
	// .globl	_Z12add_scan_outPiiS_i
.visible .entry _Z12add_scan_outPiiS_i(
	.param .u64 .ptr .align 1 _Z12add_scan_outPiiS_i_param_0,
	.param .u32 _Z12add_scan_outPiiS_i_param_1,
	.param .u64 .ptr .align 1 _Z12add_scan_outPiiS_i_param_2,
	.param .u32 _Z12add_scan_outPiiS_i_param_3
)
{
	.reg .pred 	%p<3>;
	.reg .b32 	%r<16>;
	.reg .b64 	%rd<9>;

	ld.param.u64 	%rd3, [_Z12add_scan_outPiiS_i_param_0];
	ld.param.u32 	%r9, [_Z12add_scan_outPiiS_i_param_1];
	ld.param.u64 	%rd4, [_Z12add_scan_outPiiS_i_param_2];
	ld.param.u32 	%r8, [_Z12add_scan_outPiiS_i_param_3];
	mov.u32 	%r15, %ctaid.x;
	mov.u32 	%r2, %ntid.x;
	div.u32 	%r3, %r9, %r2;
	setp.ge.u32 	%p1, %r15, %r3;
	@%p1 bra 	$L__BB1_3;
	mov.u32 	%r4, %nctaid.x;
	mov.u32 	%r5, %tid.x;
	cvta.to.global.u64 	%rd1, %rd4;
	cvta.to.global.u64 	%rd2, %rd3;
$L__BB1_2:
	mad.lo.s32 	%r10, %r15, %r2, %r5;
	div.s32 	%r11, %r10, %r8;
	mul.wide.s32 	%rd5, %r11, 4;
	add.s64 	%rd6, %rd1, %rd5;
	ld.global.u32 	%r12, [%rd6];
	mul.wide.s32 	%rd7, %r10, 4;
	add.s64 	%rd8, %rd2, %rd7;
	ld.global.u32 	%r13, [%rd8];
	add.s32 	%r14, %r13, %r12;
	st.global.u32 	[%rd8], %r14;
	add.s32 	%r15, %r15, %r4;
	setp.lt.u32 	%p2, %r15, %r3;
	@%p2 bra 	$L__BB1_2;
$L__BB1_3:
	ret;

}


// ===== COMPILED SASS (sm_100) =====

	.target	sm_100

	.elftype	@"ET_EXEC"


//--------------------- .note.nv.tkinfo           --------------------------
	.section	.note.nv.tkinfo,"",@"SHT_NOTE"
	.sectionflags	@"SHF_NOTE_NV_TKINFO"
	.tkinfo
        /*0018*/ 	.word	0x00000002
        /*0030*/ 	.string	""
        /*0030*/ 	.string	"ptxas"
        /*0030*/ 	.string	"Cuda compilation tools, release 13.0, V13.0.88"
        /*0030*/ 	.string	"Build cuda_13.0.r13.0/compiler.36424714_0"
        /*0030*/ 	.string	"-arch sm_100 -m 64 "



//--------------------- .note.nv.cuinfo           --------------------------
	.section	.note.nv.cuinfo,"",@"SHT_NOTE"
	.sectionflags	@"SHF_NOTE_NV_CUINFO"
        /*0018*/ 	.short	0x0002
        /*001a*/ 	.short	0x0064
        /*001c*/ 	.short	0x0082
	.zero		2


//--------------------- .nv.info                  --------------------------
	.section	.nv.info,"",@"SHT_CUDA_INFO"
	.align	4


	//----- nvinfo : EIATTR_REGCOUNT
	.align		4
        /*0000*/ 	.byte	0x04, 0x2f
        /*0002*/ 	.short	(.L_1 - .L_0)
	.align		4
.L_0:
        /*0004*/ 	.word	index@(_Z11prefix_scanPiS_S_i)
        /*0008*/ 	.word	0x00000010


	//----- nvinfo : EIATTR_FRAME_SIZE
	.align		4
.L_1:
        /*000c*/ 	.byte	0x04, 0x11
        /*000e*/ 	.short	(.L_3 - .L_2)
	.align		4
.L_2:
        /*0010*/ 	.word	index@(_Z11prefix_scanPiS_S_i)
        /*0014*/ 	.word	0x00000000


	//----- nvinfo : EIATTR_REGCOUNT
	.align		4
.L_3:
        /*0018*/ 	.byte	0x04, 0x2f
        /*001a*/ 	.short	(.L_5 - .L_4)
	.align		4
.L_4:
        /*001c*/ 	.word	index@(_Z12add_scan_outPiiS_i)
        /*0020*/ 	.word	0x00000015


	//----- nvinfo : EIATTR_FRAME_SIZE
	.align		4
.L_5:
        /*0024*/ 	.byte	0x04, 0x11
        /*0026*/ 	.short	(.L_7 - .L_6)
	.align		4
.L_6:
        /*0028*/ 	.word	index@(_Z12add_scan_outPiiS_i)
        /*002c*/ 	.word	0x00000000


	//----- nvinfo : EIATTR_MIN_STACK_SIZE
	.align		4
.L_7:
        /*0030*/ 	.byte	0x04, 0x12
        /*0032*/ 	.short	(.L_9 - .L_8)
	.align		4
.L_8:
        /*0034*/ 	.word	index@(_Z12add_scan_outPiiS_i)
        /*0038*/ 	.word	0x00000000


	//----- nvinfo : EIATTR_MIN_STACK_SIZE
	.align		4
.L_9:
        /*003c*/ 	.byte	0x04, 0x12
        /*003e*/ 	.short	(.L_11 - .L_10)
	.align		4
.L_10:
        /*0040*/ 	.word	index@(_Z11prefix_scanPiS_S_i)
        /*0044*/ 	.word	0x00000000
.L_11:


//--------------------- .nv.compat                --------------------------
	.section	.nv.compat,"",@"SHT_CUDA_COMPAT_INFO"
	.align	4
        /*0000*/ 	.byte	0x02, 0x09, 0x00, 0x00, 0x02, 0x02, 0x01, 0x00, 0x02, 0x05, 0x05, 0x00, 0x03, 0x07, 0x01, 0x01
        /*0010*/ 	.byte	0x02, 0x03, 0x00, 0x00, 0x02, 0x06, 0x01, 0x00, 0x04, 0x0b, 0x08, 0x00, 0x09, 0x00, 0x00, 0x00
        /*0020*/ 	.byte	0x00, 0x00, 0x00, 0x00


//--------------------- .nv.info._Z12add_scan_outPiiS_i --------------------------
	.section	.nv.info._Z12add_scan_outPiiS_i,"",@"SHT_CUDA_INFO"
	.sectionflags	@""
	.align	4


	//----- nvinfo : EIATTR_CUDA_API_VERSION
	.align		4
        /*0000*/ 	.byte	0x04, 0x37
        /*0002*/ 	.short	(.L_13 - .L_12)
.L_12:
        /*0004*/ 	.word	0x00000082


	//----- nvinfo : EIATTR_KPARAM_INFO
	.align		4
.L_13:
        /*0008*/ 	.byte	0x04, 0x17
        /*000a*/ 	.short	(.L_15 - .L_14)
.L_14:
        /*000c*/ 	.word	0x00000000
        /*0010*/ 	.short	0x0003
        /*0012*/ 	.short	0x0018
        /*0014*/ 	.byte	0x00, 0xf0, 0x11, 0x00


	//----- nvinfo : EIATTR_KPARAM_INFO
	.align		4
.L_15:
        /*0018*/ 	.byte	0x04, 0x17
        /*001a*/ 	.short	(.L_17 - .L_16)
.L_16:
        /*001c*/ 	.word	0x00000000
        /*0020*/ 	.short	0x0002
        /*0022*/ 	.short	0x0010
        /*0024*/ 	.byte	0x00, 0xf5, 0x21, 0x00


	//----- nvinfo : EIATTR_KPARAM_INFO
	.align		4
.L_17:
        /*0028*/ 	.byte	0x04, 0x17
        /*002a*/ 	.short	(.L_19 - .L_18)
.L_18:
        /*002c*/ 	.word	0x00000000
        /*0030*/ 	.short	0x0001
        /*0032*/ 	.short	0x0008
        /*0034*/ 	.byte	0x00, 0xf0, 0x11, 0x00


	//----- nvinfo : EIATTR_KPARAM_INFO
	.align		4
.L_19:
        /*0038*/ 	.byte	0x04, 0x17
        /*003a*/ 	.short	(.L_21 - .L_20)
.L_20:
        /*003c*/ 	.word	0x00000000
        /*0040*/ 	.short	0x0000
        /*0042*/ 	.short	0x0000
        /*0044*/ 	.byte	0x00, 0xf5, 0x21, 0x00


	//----- nvinfo : EIATTR_SPARSE_MMA_MASK
	.align		4
.L_21:
        /*0048*/ 	.byte	0x03, 0x50
        /*004a*/ 	.short	0x0000


	//----- nvinfo : EIATTR_MAXREG_COUNT
	.align		4
        /*004c*/ 	.byte	0x03, 0x1b
        /*004e*/ 	.short	0x00ff


	//----- nvinfo : EIATTR_MERCURY_ISA_VERSION
	.align		4
        /*0050*/ 	.byte	0x03, 0x5f
        /*0052*/ 	.short	0x0101


	//----- nvinfo : EIATTR_VRC_CTA_INIT_COUNT
	.align		4
        /*0054*/ 	.byte	0x02, 0x4a
	.zero		1
	.zero		1


	//----- nvinfo : EIATTR_EXIT_INSTR_OFFSETS
	.align		4
        /*0058*/ 	.byte	0x04, 0x1c
        /*005a*/ 	.short	(.L_23 - .L_22)


	//   ....[0]....
.L_22:
        /*005c*/ 	.word	0x00000170


	//   ....[1]....
        /*0060*/ 	.word	0x00000430


	//----- nvinfo : EIATTR_CBANK_PARAM_SIZE
	.align		4
.L_23:
        /*0064*/ 	.byte	0x03, 0x19
        /*0066*/ 	.short	0x001c


	//----- nvinfo : EIATTR_PARAM_CBANK
	.align		4
        /*0068*/ 	.byte	0x04, 0x0a
        /*006a*/ 	.short	(.L_25 - .L_24)
	.align		4
.L_24:
        /*006c*/ 	.word	index@(.nv.constant0._Z12add_scan_outPiiS_i)
        /*0070*/ 	.short	0x0380
        /*0072*/ 	.short	0x001c


	//----- nvinfo : EIATTR_SW_WAR
	.align		4
.L_25:
        /*0074*/ 	.byte	0x04, 0x36
        /*0076*/ 	.short	(.L_27 - .L_26)
.L_26:
        /*0078*/ 	.word	0x00000008
.L_27:


//--------------------- .nv.info._Z11prefix_scanPiS_S_i --------------------------
	.section	.nv.info._Z11prefix_scanPiS_S_i,"",@"SHT_CUDA_INFO"
	.sectionflags	@""
	.align	4


	//----- nvinfo : EIATTR_CUDA_API_VERSION
	.align		4
        /*0000*/ 	.byte	0x04, 0x37
        /*0002*/ 	.short	(.L_29 - .L_28)
.L_28:
        /*0004*/ 	.word	0x00000082


	//----- nvinfo : EIATTR_KPARAM_INFO
	.align		4
.L_29:
        /*0008*/ 	.byte	0x04, 0x17
        /*000a*/ 	.short	(.L_31 - .L_30)
.L_30:
        /*000c*/ 	.word	0x00000000
        /*0010*/ 	.short	0x0003
        /*0012*/ 	.short	0x0018
        /*0014*/ 	.byte	0x00, 0xf0, 0x11, 0x00


	//----- nvinfo : EIATTR_KPARAM_INFO
	.align		4
.L_31:
        /*0018*/ 	.byte	0x04, 0x17
        /*001a*/ 	.short	(.L_33 - .L_32)
.L_32:
        /*001c*/ 	.word	0x00000000
        /*0020*/ 	.short	0x0002
        /*0022*/ 	.short	0x0010
        /*0024*/ 	.byte	0x00, 0xf5, 0x21, 0x00


	//----- nvinfo : EIATTR_KPARAM_INFO
	.align		4
.L_33:
        /*0028*/ 	.byte	0x04, 0x17
        /*002a*/ 	.short	(.L_35 - .L_34)
.L_34:
        /*002c*/ 	.word	0x00000000
        /*0030*/ 	.short	0x0001
        /*0032*/ 	.short	0x0008
        /*0034*/ 	.byte	0x00, 0xf5, 0x21, 0x00


	//----- nvinfo : EIATTR_KPARAM_INFO
	.align		4
.L_35:
        /*0038*/ 	.byte	0x04, 0x17
        /*003a*/ 	.short	(.L_37 - .L_36)
.L_36:
        /*003c*/ 	.word	0x00000000
        /*0040*/ 	.short	0x0000
        /*0042*/ 	.short	0x0000
        /*0044*/ 	.byte	0x00, 0xf5, 0x21, 0x00


	//----- nvinfo : EIATTR_SPARSE_MMA_MASK
	.align		4
.L_37:
        /*0048*/ 	.byte	0x03, 0x50
        /*004a*/ 	.short	0x0000


	//----- nvinfo : EIATTR_MAXREG_COUNT
	.align		4
        /*004c*/ 	.byte	0x03, 0x1b
        /*004e*/ 	.short	0x00ff


	//----- nvinfo : EIATTR_NUM_BARRIERS
	.align		4
        /*0050*/ 	.byte	0x02, 0x4c
        /*0052*/ 	.byte	0x01
	.zero		1


	//----- nvinfo : EIATTR_MERCURY_ISA_VERSION
	.align		4
        /*0054*/ 	.byte	0x03, 0x5f
        /*0056*/ 	.short	0x0101


	//----- nvinfo : EIATTR_VRC_CTA_INIT_COUNT
	.align		4
        /*0058*/ 	.byte	0x02, 0x4a
	.zero		1
	.zero		1


	//----- nvinfo : EIATTR_EXIT_INSTR_OFFSETS
	.align		4
        /*005c*/ 	.byte	0x04, 0x1c
        /*005e*/ 	.short	(.L_39 - .L_38)


	//   ....[0]....
.L_38:
        /*0060*/ 	.word	0x00000040


	//   ....[1]....
        /*0064*/ 	.word	0x000004d0


	//----- nvinfo : EIATTR_CRS_STACK_SIZE
	.align		4
.L_39:
        /*0068*/ 	.byte	0x04, 0x1e
        /*006a*/ 	.short	(.L_41 - .L_40)
.L_40:
        /*006c*/ 	.word	0x00000000


	//----- nvinfo : EIATTR_CBANK_PARAM_SIZE
	.align		4
.L_41:
        /*0070*/ 	.byte	0x03, 0x19
        /*0072*/ 	.short	0x001c


	//----- nvinfo : EIATTR_PARAM_CBANK
	.align		4
        /*0074*/ 	.byte	0x04, 0x0a
        /*0076*/ 	.short	(.L_43 - .L_42)
	.align		4
.L_42:
        /*0078*/ 	.word	index@(.nv.constant0._Z11prefix_scanPiS_S_i)
        /*007c*/ 	.short	0x0380
        /*007e*/ 	.short	0x001c


	//----- nvinfo : EIATTR_SW_WAR
	.align		4
.L_43:
        /*0080*/ 	.byte	0x04, 0x36
        /*0082*/ 	.short	(.L_45 - .L_44)
.L_44:
        /*0084*/ 	.word	0x00000008
.L_45:


//--------------------- .nv.callgraph             --------------------------
	.section	.nv.callgraph,"",@"SHT_CUDA_CALLGRAPH"
	.align	4
	.sectionentsize	8
	.align		4
        /*0000*/ 	.word	0x00000000
	.align		4
        /*0004*/ 	.word	0xffffffff
	.align		4
        /*0008*/ 	.word	0x00000000
	.align		4
        /*000c*/ 	.word	0xfffffffe
	.align		4
        /*0010*/ 	.word	0x00000000
	.align		4
        /*0014*/ 	.word	0xfffffffd
	.align		4
        /*0018*/ 	.word	0x00000000
	.align		4
        /*001c*/ 	.word	0xfffffffc


//--------------------- .text._Z12add_scan_outPiiS_i --------------------------
	.section	.text._Z12add_scan_outPiiS_i,"ax",@progbits
	.align	128
        .global         _Z12add_scan_outPiiS_i
        .type           _Z12add_scan_outPiiS_i,@function
        .size           _Z12add_scan_outPiiS_i,(.L_x_8 - _Z12add_scan_outPiiS_i)
        .other          _Z12add_scan_outPiiS_i,@"STO_CUDA_ENTRY STV_DEFAULT"
_Z12add_scan_outPiiS_i:
.text._Z12add_scan_outPiiS_i:
[----:B------:R-:W-:Y:S01]  /*0000*/  LDC R1, c[0x0][0x37c] ;  /* 0x0000df00ff017b82 */ /* 0x000fe20000000800 */
[----:B------:R-:W0:Y:S07]  /*0010*/  LDCU UR5, c[0x0][0x360] ;  /* 0x00006c00ff0577ac */ /* 0x000e2e0008000800 */
[----:B------:R-:W1:Y:S08]  /*0020*/  LDC R7, c[0x0][0x388] ;  /* 0x0000e200ff077b82 */ /* 0x000e700000000800 */
[----:B------:R-:W2:Y:S01]  /*0030*/  S2UR UR4, SR_CTAID.X ;  /* 0x00000000000479c3 */ /* 0x000ea20000002500 */
[----:B0-----:R-:W0:Y:S01]  /*0040*/  I2F.U32.RP R4, UR5 ;  /* 0x0000000500047d06 */ /* 0x001e220008209000 */
[----:B------:R-:W-:-:S07]  /*0050*/  ISETP.NE.U32.AND P2, PT, RZ, UR5, PT ;  /* 0x00000005ff007c0c */ /* 0x000fce000bf45070 */
[----:B0-----:R-:W0:Y:S02]  /*0060*/  MUFU.RCP R4, R4 ;  /* 0x0000000400047308 */ /* 0x001e240000001000 */
[----:B0-----:R-:W-:-:S06]  /*0070*/  VIADD R2, R4, 0xffffffe ;  /* 0x0ffffffe04027836 */ /* 0x001fcc0000000000 */
[----:B------:R0:W3:Y:S02]  /*0080*/  F2I.FTZ.U32.TRUNC.NTZ R3, R2 ;  /* 0x0000000200037305 */ /* 0x0000e4000021f000 */
[----:B0-----:R-:W-:Y:S02]  /*0090*/  HFMA2 R2, -RZ, RZ, 0, 0 ;  /* 0x00000000ff027431 */ /* 0x001fe400000001ff */
[----:B---3--:R-:W-:-:S04]  /*00a0*/  IMAD.MOV R5, RZ, RZ, -R3 ;  /* 0x000000ffff057224 */ /* 0x008fc800078e0a03 */
[----:B------:R-:W-:-:S04]  /*00b0*/  IMAD R5, R5, UR5, RZ ;  /* 0x0000000505057c24 */ /* 0x000fc8000f8e02ff */
[----:B------:R-:W-:-:S06]  /*00c0*/  IMAD.HI.U32 R0, R3, R5, R2 ;  /* 0x0000000503007227 */ /* 0x000fcc00078e0002 */
[----:B-1----:R-:W-:-:S04]  /*00d0*/  IMAD.HI.U32 R0, R0, R7, RZ ;  /* 0x0000000700007227 */ /* 0x002fc800078e00ff */
[----:B------:R-:W-:-:S04]  /*00e0*/  IMAD.MOV R6, RZ, RZ, -R0 ;  /* 0x000000ffff067224 */ /* 0x000fc800078e0a00 */
[----:B------:R-:W-:-:S05]  /*00f0*/  IMAD R3, R6, UR5, R7 ;  /* 0x0000000506037c24 */ /* 0x000fca000f8e0207 */
[----:B------:R-:W-:-:S13]  /*0100*/  ISETP.GE.U32.AND P0, PT, R3, UR5, PT ;  /* 0x0000000503007c0c */ /* 0x000fda000bf06070 */
[----:B------:R-:W-:Y:S01]  /*0110*/  @P0 VIADD R3, R3, -UR5 ;  /* 0x8000000503030c36 */ /* 0x000fe20008000000 */
[----:B------:R-:W-:-:S04]  /*0120*/  @P0 IADD3 R0, PT, PT, R0, 0x1, RZ ;  /* 0x0000000100000810 */ /* 0x000fc80007ffe0ff */
[----:B------:R-:W-:-:S13]  /*0130*/  ISETP.GE.U32.AND P1, PT, R3, UR5, PT ;  /* 0x0000000503007c0c */ /* 0x000fda000bf26070 */
[----:B------:R-:W-:Y:S01]  /*0140*/  @P1 VIADD R0, R0, 0x1 ;  /* 0x0000000100001836 */ /* 0x000fe20000000000 */
[----:B------:R-:W-:-:S04]  /*0150*/  @!P2 LOP3.LUT R0, RZ, UR5, RZ, 0x33, !PT ;  /* 0x00000005ff00ac12 */ /* 0x000fc8000f8e33ff */
[----:B--2---:R-:W-:-:S13]  /*0160*/  ISETP.LE.U32.AND P0, PT, R0, UR4, PT ;  /* 0x0000000400007c0c */ /* 0x004fda000bf03070 */
[----:B------:R-:W-:Y:S05]  /*0170*/  @P0 EXIT ;  /* 0x000000000000094d */ /* 0x000fea0003800000 */
[----:B------:R-:W0:Y:S01]  /*0180*/  LDC R14, c[0x0][0x398] ;  /* 0x0000e600ff0e7b82 */ /* 0x000e220000000800 */
[----:B------:R-:W1:Y:S01]  /*0190*/  S2R R9, SR_TID.X ;  /* 0x0000000000097919 */ /* 0x000e620000002100 */
[----:B------:R-:W2:Y:S06]  /*01a0*/  LDCU.64 UR6, c[0x0][0x358] ;  /* 0x00006b00ff0677ac */ /* 0x000eac0008000a00 */
[----:B------:R-:W3:Y:S08]  /*01b0*/  LDC R10, c[0x0][0x370] ;  /* 0x0000dc00ff0a7b82 */ /* 0x000ef00000000800 */
[----:B------:R-:W4:Y:S01]  /*01c0*/  LDC R11, c[0x0][0x398] ;  /* 0x0000e600ff0b7b82 */ /* 0x000f220000000800 */
[----:B0-----:R-:W-:-:S07]  /*01d0*/  IABS R8, R14 ;  /* 0x0000000e00087213 */ /* 0x001fce0000000000 */
[----:B------:R-:W0:Y:S01]  /*01e0*/  LDC.64 R2, c[0x0][0x390] ;  /* 0x0000e400ff027b82 */ /* 0x000e220000000a00 */
[----:B------:R-:W-:Y:S01]  /*01f0*/  ISETP.NE.AND P0, PT, R14, RZ, PT ;  /* 0x000000ff0e00720c */ /* 0x000fe20003f05270 */
[----:B------:R-:W5:Y:S01]  /*0200*/  I2F.RP R6, R8 ;  /* 0x0000000800067306 */ /* 0x000f620000209400 */
[----:B------:R-:W-:-:S05]  /*0210*/  LOP3.LUT R14, RZ, R14, RZ, 0x33, !PT ;  /* 0x0000000eff0e7212 */ /* 0x000fca00078e33ff */
[----:B------:R-:W0:Y:S02]  /*0220*/  LDC.64 R4, c[0x0][0x380] ;  /* 0x0000e000ff047b82 */ /* 0x000e240000000a00 */
[----:B-----5:R-:W5:Y:S02]  /*0230*/  MUFU.RCP R6, R6 ;  /* 0x0000000600067308 */ /* 0x020f640000001000 */
[----:B-----5:R-:W-:-:S06]  /*0240*/  IADD3 R12, PT, PT, R6, 0xffffffe, RZ ;  /* 0x0ffffffe060c7810 */ /* 0x020fcc0007ffe0ff */
[----:B------:R5:W2:Y:S02]  /*0250*/  F2I.FTZ.U32.TRUNC.NTZ R13, R12 ;  /* 0x0000000c000d7305 */ /* 0x000aa4000021f000 */
[----:B-----5:R-:W-:Y:S01]  /*0260*/  MOV R12, RZ ;  /* 0x000000ff000c7202 */ /* 0x020fe20000000f00 */
[----:B--2---:R-:W-:-:S04]  /*0270*/  IMAD.MOV R7, RZ, RZ, -R13 ;  /* 0x000000ffff077224 */ /* 0x004fc800078e0a0d */
[----:B------:R-:W-:-:S04]  /*0280*/  IMAD R7, R7, R8, RZ ;  /* 0x0000000807077224 */ /* 0x000fc800078e02ff */
[----:B------:R-:W-:-:S04]  /*0290*/  IMAD.HI.U32 R12, R13, R7, R12 ;  /* 0x000000070d0c7227 */ /* 0x000fc800078e000c */
[----:B01-34-:R-:W-:-:S07]  /*02a0*/  IMAD.U32 R13, RZ, RZ, UR4 ;  /* 0x00000004ff0d7e24 */ /* 0x01bfce000f8e00ff */
.L_x_0:
[----:B0-----:R-:W-:Y:S01]  /*02b0*/  IMAD R15, R13, UR5, R9 ;  /* 0x000000050d0f7c24 */ /* 0x001fe2000f8e0209 */
[----:B------:R-:W-:-:S04]  /*02c0*/  IABS R18, R11 ;  /* 0x0000000b00127213 */ /* 0x000fc80000000000 */
[----:B------:R-:W-:-:S05]  /*02d0*/  IABS R7, R15 ;  /* 0x0000000f00077213 */ /* 0x000fca0000000000 */
[----:B------:R-:W-:-:S05]  /*02e0*/  IMAD.HI.U32 R6, R12, R7, RZ ;  /* 0x000000070c067227 */ /* 0x000fca00078e00ff */
[----:B------:R-:W-:-:S05]  /*02f0*/  IADD3 R16, PT, PT, -R6, RZ, RZ ;  /* 0x000000ff06107210 */ /* 0x000fca0007ffe1ff */
[----:B------:R-:W-:-:S05]  /*0300*/  IMAD R7, R18, R16, R7 ;  /* 0x0000001012077224 */ /* 0x000fca00078e0207 */
[----:B------:R-:W-:-:S13]  /*0310*/  ISETP.GT.U32.AND P2, PT, R8, R7, PT ;  /* 0x000000070800720c */ /* 0x000fda0003f44070 */
[----:B------:R-:W-:Y:S01]  /*0320*/  @!P2 IMAD.IADD R7, R7, 0x1, -R18 ;  /* 0x000000010707a824 */ /* 0x000fe200078e0a12 */
[----:B------:R-:W-:-:S04]  /*0330*/  @!P2 IADD3 R6, PT, PT, R6, 0x1, RZ ;  /* 0x000000010606a810 */ /* 0x000fc80007ffe0ff */
[----:B------:R-:W-:Y:S02]  /*0340*/  ISETP.GE.U32.AND P1, PT, R7, R8, PT ;  /* 0x000000080700720c */ /* 0x000fe40003f26070 */
[----:B------:R-:W-:-:S04]  /*0350*/  LOP3.LUT R7, R15, R11, RZ, 0x3c, !PT ;  /* 0x0000000b0f077212 */ /* 0x000fc800078e3cff */
[----:B------:R-:W-:-:S07]  /*0360*/  ISETP.GE.AND P3, PT, R7, RZ, PT ;  /* 0x000000ff0700720c */ /* 0x000fce0003f66270 */
[----:B------:R-:W-:-:S06]  /*0370*/  @P1 VIADD R6, R6, 0x1 ;  /* 0x0000000106061836 */ /* 0x000fcc0000000000 */
[----:B------:R-:W-:-:S04]  /*0380*/  @!P3 IADD3 R6, PT, PT, -R6, RZ, RZ ;  /* 0x000000ff0606b210 */ /* 0x000fc80007ffe1ff */
[----:B------:R-:W-:Y:S01]  /*0390*/  SEL R17, R14, R6, !P0 ;  /* 0x000000060e117207 */ /* 0x000fe20004000000 */
[----:B------:R-:W-:-:S04]  /*03a0*/  IMAD.WIDE R6, R15, 0x4, R4 ;  /* 0x000000040f067825 */ /* 0x000fc800078e0204 */
[----:B------:R-:W-:Y:S01]  /*03b0*/  IMAD.WIDE R16, R17, 0x4, R2 ;  /* 0x0000000411107825 */ /* 0x000fe200078e0202 */
[----:B------:R-:W2:Y:S05]  /*03c0*/  LDG.E R15, desc[UR6][R6.64] ;  /* 0x00000006060f7981 */ /* 0x000eaa000c1e1900 */
[----:B------:R-:W2:Y:S01]  /*03d0*/  LDG.E R16, desc[UR6][R16.64] ;  /* 0x0000000610107981 */ /* 0x000ea2000c1e1900 */
[----:B------:R-:W-:-:S04]  /*03e0*/  IADD3 R13, PT, PT, R10, R13, RZ ;  /* 0x0000000d0a0d7210 */ /* 0x000fc80007ffe0ff */
[----:B------:R-:W-:Y:S01]  /*03f0*/  ISETP.GE.U32.AND P1, PT, R13, R0, PT ;  /* 0x000000000d00720c */ /* 0x000fe20003f26070 */
[----:B--2---:R-:W-:-:S05]  /*0400*/  IMAD.IADD R15, R16, 0x1, R15 ;  /* 0x00000001100f7824 */ /* 0x004fca00078e020f */
[----:B------:R0:W-:Y:S07]  /*0410*/  STG.E desc[UR6][R6.64], R15 ;  /* 0x0000000f06007986 */ /* 0x0001ee000c101906 */
[----:B------:R-:W-:Y:S05]  /*0420*/  @!P1 BRA `(.L_x_0) ;  /* 0xfffffffc00a09947 */ /* 0x000fea000383ffff */
[----:B------:R-:W-:Y:S05]  /*0430*/  EXIT ;  /* 0x000000000000794d */ /* 0x000fea0003800000 */
.L_x_1:
[----:B------:R-:W-:-:S00]  /*0440*/  BRA `(.L_x_1) ;  /* 0xfffffffc00fc7947 */ /* 0x000fc0000383ffff */
[----:B------:R-:W-:-:S00]  /*0450*/  NOP ;  /* 0x0000000000007918 */ /* 0x000fc00000000000 */
        /* <DEDUP_REMOVED lines=10> */
.L_x_8:


//--------------------- .text._Z11prefix_scanPiS_S_i --------------------------
	.section	.text._Z11prefix_scanPiS_S_i,"ax",@progbits
	.align	128
        .global         _Z11prefix_scanPiS_S_i
        .type           _Z11prefix_scanPiS_S_i,@function
        .size           _Z11prefix_scanPiS_S_i,(.L_x_9 - _Z11prefix_scanPiS_S_i)
        .other          _Z11prefix_scanPiS_S_i,@"STO_CUDA_ENTRY STV_DEFAULT"
_Z11prefix_scanPiS_S_i:
.text._Z11prefix_scanPiS_S_i:
[----:B------:R-:W-:Y:S08]  /*0000*/  LDC R1, c[0x0][0x37c] ;  /* 0x0000df00ff017b82 */ /* 0x000ff00000000800 */
[----:B------:R-:W0:Y:S08]  /*0010*/  S2UR UR6, SR_CTAID.X ;  /* 0x00000000000679c3 */ /* 0x000e300000002500 */
[----:B------:R-:W0:Y:S02]  /*0020*/  LDC R0, c[0x0][0x398] ;  /* 0x0000e600ff007b82 */ /* 0x000e240000000800 */
[----:B0-----:R-:W-:-:S13]  /*0030*/  ISETP.LE.AND P0, PT, R0, UR6, PT ;  /* 0x0000000600007c0c */ /* 0x001fda000bf03270 */
[----:B------:R-:W-:Y:S05]  /*0040*/  @P0 EXIT ;  /* 0x000000000000094d */ /* 0x000fea0003800000 */
[----:B------:R-:W0:Y:S01]  /*0050*/  S2R R13, SR_TID.X ;  /* 0x00000000000d7919 */ /* 0x000e220000002100 */
[----:B------:R-:W1:Y:S01]  /*0060*/  S2UR UR5, SR_CgaCtaId ;  /* 0x00000000000579c3 */ /* 0x000e620000008800 */
[----:B------:R-:W2:Y:S01]  /*0070*/  LDCU UR7, c[0x0][0x360] ;  /* 0x00006c00ff0777ac */ /* 0x000ea20008000800 */
[----:B------:R-:W-:Y:S01]  /*0080*/  IMAD.U32 R3, RZ, RZ, UR6 ;  /* 0x00000006ff037e24 */ /* 0x000fe2000f8e00ff */
[----:B------:R-:W-:Y:S01]  /*0090*/  UMOV UR4, 0x400 ;  /* 0x0000040000047882 */ /* 0x000fe20000000000 */
[----:B------:R-:W3:Y:S04]  /*00a0*/  LDCU.64 UR10, c[0x0][0x358] ;  /* 0x00006b00ff0a77ac */ /* 0x000ee80008000a00 */
[----:B------:R-:W4:Y:S01]  /*00b0*/  LDC R0, c[0x0][0x370] ;  /* 0x0000dc00ff007b82 */ /* 0x000f220000000800 */
[----:B--2---:R-:W-:-:S02]  /*00c0*/  USHF.L.U32 UR8, UR7, 0x1, URZ ;  /* 0x0000000107087899 */ /* 0x004fc400080006ff */
[----:B-1----:R-:W-:-:S04]  /*00d0*/  ULEA UR4, UR5, UR4, 0x18 ;  /* 0x0000000405047291 */ /* 0x002fc8000f8ec0ff */
[----:B------:R-:W-:Y:S01]  /*00e0*/  ULEA UR9, UR7, UR4, 0x3 ;  /* 0x0000000407097291 */ /* 0x000fe2000f8e18ff */
[C---:B0-----:R-:W-:Y:S01]  /*00f0*/  IMAD.SHL.U32 R2, R13.reuse, 0x2, RZ ;  /* 0x000000020d027824 */ /* 0x041fe200078e00ff */
[----:B------:R-:W-:-:S04]  /*0100*/  LEA R4, R13, UR4, 0x3 ;  /* 0x000000040d047c11 */ /* 0x000fc8000f8e18ff */
[----:B---3--:R-:W-:-:S07]  /*0110*/  IADD3 R5, PT, PT, R2, 0x1, RZ ;  /* 0x0000000102057810 */ /* 0x008fce0007ffe0ff */
.L_x_6:
[----:B0-----:R-:W0:Y:S01]  /*0120*/  LDC.64 R8, c[0x0][0x380] ;  /* 0x0000e000ff087b82 */ /* 0x001e220000000a00 */
[----:B------:R-:W-:-:S04]  /*0130*/  IMAD R6, R3, UR8, R2 ;  /* 0x0000000803067c24 */ /* 0x000fc8000f8e0202 */
[----:B0-----:R-:W-:-:S05]  /*0140*/  IMAD.WIDE.U32 R8, R6, 0x4, R8 ;  /* 0x0000000406087825 */ /* 0x001fca00078e0008 */
[----:B------:R-:W2:Y:S04]  /*0150*/  LDG.E R10, desc[UR10][R8.64] ;  /* 0x0000000a080a7981 */ /* 0x000ea8000c1e1900 */
[----:B------:R-:W2:Y:S01]  /*0160*/  LDG.E R11, desc[UR10][R8.64+0x4] ;  /* 0x0000040a080b7981 */ /* 0x000ea2000c1e1900 */
[----:B------:R-:W-:Y:S01]  /*0170*/  IMAD.MOV.U32 R12, RZ, RZ, 0x1 ;  /* 0x00000001ff0c7424 */ /* 0x000fe200078e00ff */
[----:B------:R-:W-:Y:S02]  /*0180*/  UMOV UR5, UR7 ;  /* 0x0000000700057c82 */ /* 0x000fe40008000000 */
[----:B--2---:R0:W-:Y:S04]  /*0190*/  STS.64 [R4], R10 ;  /* 0x0000000a04007388 */ /* 0x0041e80000000a00 */
.L_x_2:
[----:B------:R-:W-:Y:S01]  /*01a0*/  BAR.SYNC.DEFER_BLOCKING 0x0 ;  /* 0x0000000000007b1d */ /* 0x000fe20000010000 */
[----:B------:R-:W-:Y:S01]  /*01b0*/  ISETP.GE.U32.AND P0, PT, R13, UR5, PT ;  /* 0x000000050d007c0c */ /* 0x000fe2000bf06070 */
[----:B------:R-:W-:Y:S02]  /*01c0*/  UISETP.GT.U32.AND UP0, UPT, UR5, 0x1, UPT ;  /* 0x000000010500788c */ /* 0x000fe4000bf04070 */
[----:B------:R-:W-:-:S07]  /*01d0*/  USHF.R.U32.HI UR6, URZ, 0x1, UR5 ;  /* 0x00000001ff067899 */ /* 0x000fce0008011605 */
[----:B------:R-:W-:-:S03]  /*01e0*/  UMOV UR5, UR6 ;  /* 0x0000000600057c82 */ /* 0x000fc60008000000 */
[----:B------:R-:W-:-:S05]  /*01f0*/  @!P0 IMAD R7, R5, R12, RZ ;  /* 0x0000000c05078224 */ /* 0x000fca00078e02ff */
[----:B------:R-:W-:-:S04]  /*0200*/  @!P0 LEA R7, R7, UR4, 0x2 ;  /* 0x0000000407078c11 */ /* 0x000fc8000f8e10ff */
[C---:B-1----:R-:W-:Y:S02]  /*0210*/  @!P0 LEA R8, R12.reuse, R7, 0x2 ;  /* 0x000000070c088211 */ /* 0x042fe400078e10ff */
[----:B------:R-:W-:Y:S01]  /*0220*/  @!P0 LDS R7, [R7+-0x4] ;  /* 0xfffffc0007078984 */ /* 0x000fe20000000800 */
[----:B------:R-:W-:-:S03]  /*0230*/  SHF.L.U32 R12, R12, 0x1, RZ ;  /* 0x000000010c0c7819 */ /* 0x000fc600000006ff */
[----:B0-----:R-:W0:Y:S02]  /*0240*/  @!P0 LDS R10, [R8+-0x4] ;  /* 0xfffffc00080a8984 */ /* 0x001e240000000800 */
[----:B0-----:R-:W-:-:S05]  /*0250*/  @!P0 IMAD.IADD R9, R7, 0x1, R10 ;  /* 0x0000000107098824 */ /* 0x001fca00078e020a */
[----:B------:R1:W-:Y:S01]  /*0260*/  @!P0 STS [R8+-0x4], R9 ;  /* 0xfffffc0908008388 */ /* 0x0003e20000000800 */
[----:B------:R-:W-:Y:S05]  /*0270*/  BRA.U UP0, `(.L_x_2) ;  /* 0xfffffffd00c87547 */ /* 0x000fea000b83ffff */
[----:B------:R-:W-:Y:S01]  /*0280*/  ISETP.NE.AND P0, PT, R13, RZ, PT ;  /* 0x000000ff0d00720c */ /* 0x000fe20003f05270 */
[----:B------:R-:W-:-:S12]  /*0290*/  UMOV UR5, 0x1 ;  /* 0x0000000100057882 */ /* 0x000fd80000000000 */
[----:B------:R-:W0:Y:S01]  /*02a0*/  @!P0 LDS R7, [UR9+-0x4] ;  /* 0xfffffc09ff078984 */ /* 0x000e220008000800 */
[----:B-1----:R-:W1:Y:S03]  /*02b0*/  @!P0 LDC.64 R8, c[0x0][0x388] ;  /* 0x0000e200ff088b82 */ /* 0x002e660000000a00 */
[----:B------:R-:W-:Y:S01]  /*02c0*/  @!P0 STS [UR9+-0x4], RZ ;  /* 0xfffffcffff008988 */ /* 0x000fe20008000809 */
[----:B-1----:R-:W-:-:S05]  /*02d0*/  @!P0 IMAD.WIDE R8, R3, 0x4, R8 ;  /* 0x0000000403088825 */ /* 0x002fca00078e0208 */
[----:B0-----:R0:W-:Y:S02]  /*02e0*/  @!P0 STG.E desc[UR10][R8.64], R7 ;  /* 0x0000000708008986 */ /* 0x0011e4000c10190a */
.L_x_5:
[----:B------:R-:W-:Y:S01]  /*02f0*/  BAR.SYNC.DEFER_BLOCKING 0x0 ;  /* 0x0000000000007b1d */ /* 0x000fe20000010000 */
[----:B------:R-:W-:Y:S01]  /*0300*/  ISETP.GE.U32.AND P0, PT, R13, UR5, PT ;  /* 0x000000050d007c0c */ /* 0x000fe2000bf06070 */
[----:B------:R-:W-:Y:S01]  /*0310*/  USHF.L.U32 UR5, UR5, 0x1, URZ ;  /* 0x0000000105057899 */ /* 0x000fe200080006ff */
[----:B------:R-:W-:-:S03]  /*0320*/  SHF.R.U32.HI R12, RZ, 0x1, R12 ;  /* 0x00000001ff0c7819 */ /* 0x000fc6000001160c */
[----:B------:R-:W-:Y:S08]  /*0330*/  BSSY.RECONVERGENT B0, `(.L_x_3) ;  /* 0x000000d000007945 */ /* 0x000ff00003800200 */
[----:B-1----:R-:W-:Y:S05]  /*0340*/  @P0 BRA `(.L_x_4) ;  /* 0x00000000002c0947 */ /* 0x002fea0003800000 */
[----:B0-----:R-:W-:-:S05]  /*0350*/  IMAD R7, R5, R12, RZ ;  /* 0x0000000c05077224 */ /* 0x001fca00078e02ff */
[----:B------:R-:W-:-:S05]  /*0360*/  LEA R7, R7, UR4, 0x2 ;  /* 0x0000000407077c11 */ /* 0x000fca000f8e10ff */
[----:B------:R-:W-:Y:S01]  /*0370*/  IMAD R9, R12, 0x4, R7 ;  /* 0x000000040c097824 */ /* 0x000fe200078e0207 */
[----:B------:R-:W0:Y:S04]  /*0380*/  LDS R8, [R7+-0x4] ;  /* 0xfffffc0007087984 */ /* 0x000e280000000800 */
[----:B------:R-:W1:Y:S01]  /*0390*/  LDS R10, [R9+-0x4] ;  /* 0xfffffc00090a7984 */ /* 0x000e620000000800 */
[----:B0-----:R-:W-:Y:S02]  /*03a0*/  I2FP.F32.S32 R8, R8 ;  /* 0x0000000800087245 */ /* 0x001fe40000201400 */
[----:B-1----:R-:W-:Y:S01]  /*03b0*/  I2FP.F32.S32 R11, R10 ;  /* 0x0000000a000b7245 */ /* 0x002fe20000201400 */
[----:B------:R1:W-:Y:S04]  /*03c0*/  STS [R7+-0x4], R10 ;  /* 0xfffffc0a07007388 */ /* 0x0003e80000000800 */
[----:B------:R-:W-:-:S06]  /*03d0*/  FADD R8, R8, R11 ;  /* 0x0000000b08087221 */ /* 0x000fcc0000000000 */
[----:B------:R-:W0:Y:S02]  /*03e0*/  F2I.TRUNC.NTZ R8, R8 ;  /* 0x0000000800087305 */ /* 0x000e24000020f100 */
[----:B0-----:R1:W-:Y:S02]  /*03f0*/  STS [R9+-0x4], R8 ;  /* 0xfffffc0809007388 */ /* 0x0013e40000000800 */
.L_x_4:
[----:B------:R-:W-:Y:S05]  /*0400*/  BSYNC.RECONVERGENT B0 ;  /* 0x0000000000007941 */ /* 0x000fea0003800200 */
.L_x_3:
[----:B------:R-:W-:-:S09]  /*0410*/  UISETP.GE.U32.AND UP0, UPT, UR5, UR8, UPT ;  /* 0x000000080500728c */ /* 0x000fd2000bf06070 */
[----:B------:R-:W-:Y:S05]  /*0420*/  BRA.U !UP0, `(.L_x_5) ;  /* 0xfffffffd08b07547 */ /* 0x000fea000b83ffff */
[----:B------:R-:W-:Y:S01]  /*0430*/  BAR.SYNC.DEFER_BLOCKING 0x0 ;  /* 0x0000000000007b1d */ /* 0x000fe20000010000 */
[----:B----4-:R-:W-:-:S07]  /*0440*/  IADD3 R3, PT, PT, R0, R3, RZ ;  /* 0x0000000300037210 */ /* 0x010fce0007ffe0ff */
[----:B01----:R-:W0:Y:S01]  /*0450*/  LDC.64 R8, c[0x0][0x390] ;  /* 0x0000e400ff087b82 */ /* 0x003e220000000a00 */
[----:B------:R-:W1:Y:S01]  /*0460*/  LDCU UR5, c[0x0][0x398] ;  /* 0x00007300ff0577ac */ /* 0x000e620008000800 */
[----:B------:R-:W2:Y:S01]  /*0470*/  LDS.64 R10, [R4] ;  /* 0x00000000040a7984 */ /* 0x000ea20000000a00 */
[----:B-1----:R-:W-:Y:S01]  /*0480*/  ISETP.GE.AND P0, PT, R3, UR5, PT ;  /* 0x0000000503007c0c */ /* 0x002fe2000bf06270 */
[----:B0-----:R-:W-:-:S05]  /*0490*/  IMAD.WIDE.U32 R6, R6, 0x4, R8 ;  /* 0x0000000406067825 */ /* 0x001fca00078e0008 */
[----:B--2---:R0:W-:Y:S04]  /*04a0*/  STG.E desc[UR10][R6.64], R10 ;  /* 0x0000000a06007986 */ /* 0x0041e8000c10190a */
[----:B------:R0:W-:Y:S03]  /*04b0*/  STG.E desc[UR10][R6.64+0x4], R11 ;  /* 0x0000040b06007986 */ /* 0x0001e6000c10190a */
[----:B------:R-:W-:Y:S05]  /*04c0*/  @!P0 BRA `(.L_x_6) ;  /* 0xfffffffc00148947 */ /* 0x000fea000383ffff */
[----:B------:R-:W-:Y:S05]  /*04d0*/  EXIT ;  /* 0x000000000000794d */ /* 0x000fea0003800000 */
.L_x_7:
        /* <DEDUP_REMOVED lines=10> */
.L_x_9:


//--------------------- .nv.shared.reserved.0     --------------------------
	.section	.nv.shared.reserved.0,"aw",@nobits
	.weak		__nv_reservedSMEM_offset_0_alias
	.size		__nv_reservedSMEM_offset_0_alias, 0, 64
	.other		__nv_reservedSMEM_offset_0_alias,@"STO_CUDA_RESERVED_SHARED STV_DEFAULT"
__nv_reservedSMEM_offset_0_alias:
	.zero		0
	.zero		64


//--------------------- .nv.shared._Z11prefix_scanPiS_S_i --------------------------
	.section	.nv.shared._Z11prefix_scanPiS_S_i,"aw",@nobits
	.sectionflags	@""
	.align	4
.nv.shared._Z11prefix_scanPiS_S_i:
	.zero		2048


//--------------------- .nv.constant0._Z12add_scan_outPiiS_i --------------------------
	.section	.nv.constant0._Z12add_scan_outPiiS_i,"a",@progbits
	.sectionflags	@""
	.align	4
.nv.constant0._Z12add_scan_outPiiS_i:
	.zero		924


//--------------------- .nv.constant0._Z11prefix_scanPiS_S_i --------------------------
	.section	.nv.constant0._Z11prefix_scanPiS_S_i,"a",@progbits
	.sectionflags	@""
	.align	4
.nv.constant0._Z11prefix_scanPiS_S_i:
	.zero		924


//--------------------- SYMBOLS --------------------------

	.type		.nv.reservedSmem.offset0,@object
	.size		.nv.reservedSmem.offset0,0x4
	.type		.nv.reservedSmem.cap,@object
	.size		.nv.reservedSmem.cap,0x4
